	.headerflags	@"EF_CUDA_TEXMODE_UNIFIED EF_CUDA_64BIT_ADDRESS EF_CUDA_ACCELERATORS EF_CUDA_SM90 EF_CUDA_VIRTUAL_SM(EF_CUDA_SM90)"
	.elftype	@"ET_EXEC"


//--------------------- .nv.info                  --------------------------
	.section	.nv.info,"",@"SHT_CUDA_INFO"
	.align	4


	//----- nvinfo : EIATTR_REGCOUNT
	.align		4
        /*0000*/ 	.byte	0x04, 0x2f
        /*0002*/ 	.short	(.L_1 - .L_0)
	.align		4
.L_0:
        /*0004*/ 	.word	index@(triton_poi_fused__unsafe_index_add_convolution_mul_relu_sub_14)
        /*0008*/ 	.word	0x00000020


	//----- nvinfo : EIATTR_MIN_STACK_SIZE
	.align		4
.L_1:
        /*000c*/ 	.byte	0x04, 0x12
        /*000e*/ 	.short	(.L_3 - .L_2)
	.align		4
.L_2:
        /*0010*/ 	.word	index@(triton_poi_fused__unsafe_index_add_convolution_mul_relu_sub_14)
        /*0014*/ 	.word	0x00000000


	//----- nvinfo : EIATTR_FRAME_SIZE
	.align		4
.L_3:
        /*0018*/ 	.byte	0x04, 0x11
        /*001a*/ 	.short	(.L_5 - .L_4)
	.align		4
.L_4:
        /*001c*/ 	.word	index@(triton_poi_fused__unsafe_index_add_convolution_mul_relu_sub_14)
        /*0020*/ 	.word	0x00000000


	//----- nvinfo : EIATTR_MIN_STACK_SIZE
	.align		4
.L_5:
        /*0024*/ 	.byte	0x04, 0x12
        /*0026*/ 	.short	(.L_7 - .L_6)
	.align		4
.L_6:
        /*0028*/ 	.word	index@(triton_poi_fused__unsafe_index_add_convolution_mul_relu_sub_14)
        /*002c*/ 	.word	0x00000000
.L_7:


//--------------------- .nv.info.triton_poi_fused__unsafe_index_add_convolution_mul_relu_sub_14 --------------------------
	.section	.nv.info.triton_poi_fused__unsafe_index_add_convolution_mul_relu_sub_14,"",@"SHT_CUDA_INFO"
	.sectionflags	@""
	.align	4


	//----- nvinfo : EIATTR_CUDA_API_VERSION
	.align		4
        /*0000*/ 	.byte	0x04, 0x37
        /*0002*/ 	.short	(.L_9 - .L_8)
.L_8:
        /*0004*/ 	.word	0x0000007c


	//----- nvinfo : EIATTR_KPARAM_INFO
	.align		4
.L_9:
        /*0008*/ 	.byte	0x04, 0x17
        /*000a*/ 	.short	(.L_11 - .L_10)
.L_10:
        /*000c*/ 	.word	0x00000000
        /*0010*/ 	.short	0x000f
        /*0012*/ 	.short	0x0078
        /*0014*/ 	.byte	0x00, 0xf0, 0x11, 0x00


	//----- nvinfo : EIATTR_KPARAM_INFO
	.align		4
.L_11:
        /*0018*/ 	.byte	0x04, 0x17
        /*001a*/ 	.short	(.L_13 - .L_12)
.L_12:
        /*001c*/ 	.word	0x00000000
        /*0020*/ 	.short	0x000e
        /*0022*/ 	.short	0x0070
        /*0024*/ 	.byte	0x00, 0xf4, 0x21, 0x00


	//----- nvinfo : EIATTR_KPARAM_INFO
	.align		4
.L_13:
        /*0028*/ 	.byte	0x04, 0x17
        /*002a*/ 	.short	(.L_15 - .L_14)
.L_14:
        /*002c*/ 	.word	0x00000000
        /*0030*/ 	.short	0x000d
        /*0032*/ 	.short	0x0068
        /*0034*/ 	.byte	0x00, 0xf4, 0x21, 0x00


	//----- nvinfo : EIATTR_KPARAM_INFO
	.align		4
.L_15:
        /*0038*/ 	.byte	0x04, 0x17
        /*003a*/ 	.short	(.L_17 - .L_16)
.L_16:
        /*003c*/ 	.word	0x00000000
        /*0040*/ 	.short	0x000c
        /*0042*/ 	.short	0x0060
        /*0044*/ 	.byte	0x00, 0xf4, 0x21, 0x00


	//----- nvinfo : EIATTR_KPARAM_INFO
	.align		4
.L_17:
        /*0048*/ 	.byte	0x04, 0x17
        /*004a*/ 	.short	(.L_19 - .L_18)
.L_18:
        /*004c*/ 	.word	0x00000000
        /*0050*/ 	.short	0x000b
        /*0052*/ 	.short	0x0058
        /*0054*/ 	.byte	0x00, 0xf4, 0x21, 0x00


	//----- nvinfo : EIATTR_KPARAM_INFO
	.align		4
.L_19:
        /*0058*/ 	.byte	0x04, 0x17
        /*005a*/ 	.short	(.L_21 - .L_20)
.L_20:
        /*005c*/ 	.word	0x00000000
        /*0060*/ 	.short	0x000a
        /*0062*/ 	.short	0x0050
        /*0064*/ 	.byte	0x00, 0xf4, 0x21, 0x00


	//----- nvinfo : EIATTR_KPARAM_INFO
	.align		4
.L_21:
        /*0068*/ 	.byte	0x04, 0x17
        /*006a*/ 	.short	(.L_23 - .L_22)
.L_22:
        /*006c*/ 	.word	0x00000000
        /*0070*/ 	.short	0x0009
        /*0072*/ 	.short	0x0048
        /*0074*/ 	.byte	0x00, 0xf4, 0x21, 0x00


	//----- nvinfo : EIATTR_KPARAM_INFO
	.align		4
.L_23:
        /*0078*/ 	.byte	0x04, 0x17
        /*007a*/ 	.short	(.L_25 - .L_24)
.L_24:
        /*007c*/ 	.word	0x00000000
        /*0080*/ 	.short	0x0008
        /*0082*/ 	.short	0x0040
        /*0084*/ 	.byte	0x00, 0xf4, 0x21, 0x00


	//----- nvinfo : EIATTR_KPARAM_INFO
	.align		4
.L_25:
        /*0088*/ 	.byte	0x04, 0x17
        /*008a*/ 	.short	(.L_27 - .L_26)
.L_26:
        /*008c*/ 	.word	0x00000000
        /*0090*/ 	.short	0x0007
        /*0092*/ 	.short	0x0038
        /*0094*/ 	.byte	0x00, 0xf4, 0x21, 0x00


	//----- nvinfo : EIATTR_KPARAM_INFO
	.align		4
.L_27:
        /*0098*/ 	.byte	0x04, 0x17
        /*009a*/ 	.short	(.L_29 - .L_28)
.L_28:
        /*009c*/ 	.word	0x00000000
        /*00a0*/ 	.short	0x0006
        /*00a2*/ 	.short	0x0030
        /*00a4*/ 	.byte	0x00, 0xf4, 0x21, 0x00


	//----- nvinfo : EIATTR_KPARAM_INFO
	.align		4
.L_29:
        /*00a8*/ 	.byte	0x04, 0x17
        /*00aa*/ 	.short	(.L_31 - .L_30)
.L_30:
        /*00ac*/ 	.word	0x00000000
        /*00b0*/ 	.short	0x0005
        /*00b2*/ 	.short	0x0028
        /*00b4*/ 	.byte	0x00, 0xf4, 0x21, 0x00


	//----- nvinfo : EIATTR_KPARAM_INFO
	.align		4
.L_31:
        /*00b8*/ 	.byte	0x04, 0x17
        /*00ba*/ 	.short	(.L_33 - .L_32)
.L_32:
        /*00bc*/ 	.word	0x00000000
        /*00c0*/ 	.short	0x0004
        /*00c2*/ 	.short	0x0020
        /*00c4*/ 	.byte	0x00, 0xf4, 0x21, 0x00


	//----- nvinfo : EIATTR_KPARAM_INFO
	.align		4
.L_33:
        /*00c8*/ 	.byte	0x04, 0x17
        /*00ca*/ 	.short	(.L_35 - .L_34)
.L_34:
        /*00cc*/ 	.word	0x00000000
        /*00d0*/ 	.short	0x0003
        /*00d2*/ 	.short	0x0018
        /*00d4*/ 	.byte	0x00, 0xf4, 0x21, 0x00


	//----- nvinfo : EIATTR_KPARAM_INFO
	.align		4
.L_35:
        /*00d8*/ 	.byte	0x04, 0x17
        /*00da*/ 	.short	(.L_37 - .L_36)
.L_36:
        /*00dc*/ 	.word	0x00000000
        /*00e0*/ 	.short	0x0002
        /*00e2*/ 	.short	0x0010
        /*00e4*/ 	.byte	0x00, 0xf4, 0x21, 0x00


	//----- nvinfo : EIATTR_KPARAM_INFO
	.align		4
.L_37:
        /*00e8*/ 	.byte	0x04, 0x17
        /*00ea*/ 	.short	(.L_39 - .L_38)
.L_38:
        /*00ec*/ 	.word	0x00000000
        /*00f0*/ 	.short	0x0001
        /*00f2*/ 	.short	0x0008
        /*00f4*/ 	.byte	0x00, 0xf4, 0x21, 0x00


	//----- nvinfo : EIATTR_KPARAM_INFO
	.align		4
.L_39:
        /*00f8*/ 	.byte	0x04, 0x17
        /*00fa*/ 	.short	(.L_41 - .L_40)
.L_40:
        /*00fc*/ 	.word	0x00000000
        /*0100*/ 	.short	0x0000
        /*0102*/ 	.short	0x0000
        /*0104*/ 	.byte	0x00, 0xf4, 0x21, 0x00


	//----- nvinfo : EIATTR_SPARSE_MMA_MASK
	.align		4
.L_41:
        /*0108*/ 	.byte	0x03, 0x50
        /*010a*/ 	.short	0x0000


	//----- nvinfo : EIATTR_MAXREG_COUNT
	.align		4
        /*010c*/ 	.byte	0x03, 0x1b
        /*010e*/ 	.short	0x00ff


	//----- nvinfo : EIATTR_EXIT_INSTR_OFFSETS
	.align		4
        /*0110*/ 	.byte	0x04, 0x1c
        /*0112*/ 	.short	(.L_43 - .L_42)


	//   ....[0]....
.L_42:
        /*0114*/ 	.word	0x00000e50


	//----- nvinfo : EIATTR_REQNTID
	.align		4
.L_43:
        /*0118*/ 	.byte	0x04, 0x10
        /*011a*/ 	.short	(.L_45 - .L_44)
.L_44:
        /*011c*/ 	.word	0x00000100
        /*0120*/ 	.word	0x00000001
        /*0124*/ 	.word	0x00000001


	//----- nvinfo : EIATTR_CBANK_PARAM_SIZE
	.align		4
.L_45:
        /*0128*/ 	.byte	0x03, 0x19
        /*012a*/ 	.short	0x007c


	//----- nvinfo : EIATTR_PARAM_CBANK
	.align		4
        /*012c*/ 	.byte	0x04, 0x0a
        /*012e*/ 	.short	(.L_47 - .L_46)
	.align		4
.L_46:
        /*0130*/ 	.word	index@(.nv.constant0.triton_poi_fused__unsafe_index_add_convolution_mul_relu_sub_14)
        /*0134*/ 	.short	0x0210
        /*0136*/ 	.short	0x007c


	//----- nvinfo : EIATTR_SW_WAR
	.align		4
.L_47:
        /*0138*/ 	.byte	0x04, 0x36
        /*013a*/ 	.short	(.L_49 - .L_48)
.L_48:
        /*013c*/ 	.word	0x00000008
.L_49:


//--------------------- .nv.callgraph             --------------------------
	.section	.nv.callgraph,"",@"SHT_CUDA_CALLGRAPH"
	.align	4
	.sectionentsize	8
	.align		4
        /*0000*/ 	.word	0x00000000
	.align		4
        /*0004*/ 	.word	0xffffffff
	.align		4
        /*0008*/ 	.word	0x00000000
	.align		4
        /*000c*/ 	.word	0xfffffffe
	.align		4
        /*0010*/ 	.word	0x00000000
	.align		4
        /*0014*/ 	.word	0xfffffffd
	.align		4
        /*0018*/ 	.word	0x00000000
	.align		4
        /*001c*/ 	.word	0xfffffffc


//--------------------- .text.triton_poi_fused__unsafe_index_add_convolution_mul_relu_sub_14 --------------------------
	.section	.text.triton_poi_fused__unsafe_index_add_convolution_mul_relu_sub_14,"ax",@progbits
	.align	128
        .global         triton_poi_fused__unsafe_index_add_convolution_mul_relu_sub_14
        .type           triton_poi_fused__unsafe_index_add_convolution_mul_relu_sub_14,@function
        .size           triton_poi_fused__unsafe_index_add_convolution_mul_relu_sub_14,(.L_x_1 - triton_poi_fused__unsafe_index_add_convolution_mul_relu_sub_14)
        .other          triton_poi_fused__unsafe_index_add_convolution_mul_relu_sub_14,@"STO_CUDA_ENTRY STV_DEFAULT"
triton_poi_fused__unsafe_index_add_convolution_mul_relu_sub_14:
.text.triton_poi_fused__unsafe_index_add_convolution_mul_relu_sub_14:
[----:B------:R-:W-:Y:S01]  /*0000*/  LDC R1, c[0x0][0x28] ;  /* 0x00000a00ff017b82 */ /* 0x000fe20000000800 */
[----:B------:R-:W1:Y:S07]  /*0010*/  S2R R0, SR_TID.X ;  /* 0x0000000000007919 */ /* 0x000e6e0000002100 */
[----:B------:R-:W2:Y:S01]  /*0020*/  LDC.64 R16, c[0x0][0x218] ;  /* 0x00008600ff107b82 */ /* 0x000ea20000000a00 */
[----:B------:R-:W-:Y:S01]  /*0030*/  ULDC.64 UR4, c[0x0][0x208] ;  /* 0x0000820000047ab9 */ /* 0x000fe20000000a00 */
[----:B------:R-:W-:Y:S01]  /*0040*/  ULDC.64 UR6, c[0x0][0x228] ;  /* 0x00008a0000067ab9 */ /* 0x000fe20000000a00 */
[----:B------:R-:W3:Y:S01]  /*0050*/  S2R R2, SR_CTAID.X ;  /* 0x0000000000027919 */ /* 0x000ee20000002500 */
[----:B------:R-:W-:-:S04]  /*0060*/  ULDC.64 UR8, c[0x0][0x238] ;  /* 0x00008e0000087ab9 */ /* 0x000fc80000000a00 */
[----:B------:R-:W4:Y:S08]  /*0070*/  LDC.64 R6, c[0x0][0x248] ;  /* 0x00009200ff067b82 */ /* 0x000f300000000a00 */
[----:B------:R-:W5:Y:S08]  /*0080*/  LDC.64 R8, c[0x0][0x220] ;  /* 0x00008800ff087b82 */ /* 0x000f700000000a00 */
[----:B------:R-:W4:Y:S01]  /*0090*/  LDC.64 R12, c[0x0][0x250] ;  /* 0x00009400ff0c7b82 */ /* 0x000f220000000a00 */
[----:B-1----:R-:W-:-:S05]  /*00a0*/  IMAD.SHL.U32 R0, R0, 0x2, RZ ;  /* 0x0000000200007824 */ /* 0x002fca00078e00ff */
[----:B------:R-:W-:-:S05]  /*00b0*/  LOP3.LUT R3, R0, 0x1fe, RZ, 0xc0, !PT ;  /* 0x000001fe00037812 */ /* 0x000fca00078ec0ff */
[----:B---3--:R-:W-:-:S05]  /*00c0*/  IMAD R0, R2, 0x200, R3 ;  /* 0x0000020002007824 */ /* 0x008fca00078e0203 */
[----:B------:R-:W-:-:S04]  /*00d0*/  SHF.R.S32.HI R3, RZ, 0x1f, R0 ;  /* 0x0000001fff037819 */ /* 0x000fc80000011400 */
[----:B------:R-:W-:-:S04]  /*00e0*/  LEA.HI R4, R3, R0, RZ, 0x8 ;  /* 0x0000000003047211 */ /* 0x000fc800078f40ff */
[----:B------:R-:W-:-:S04]  /*00f0*/  SHF.R.S32.HI R3, RZ, 0x8, R4 ;  /* 0x00000008ff037819 */ /* 0x000fc80000011404 */
[----:B------:R-:W-:-:S04]  /*0100*/  LEA.HI R5, R3, R3, RZ, 0x8 ;  /* 0x0000000303057211 */ /* 0x000fc800078f40ff */
[----:B------:R-:W-:-:S05]  /*0110*/  LOP3.LUT R10, R5, 0xffffff00, RZ, 0xc0, !PT ;  /* 0xffffff00050a7812 */ /* 0x000fca00078ec0ff */
[----:B------:R-:W-:-:S04]  /*0120*/  IMAD.IADD R3, R3, 0x1, -R10 ;  /* 0x0000000103037824 */ /* 0x000fc800078e0a0a */
[----:B--2---:R-:W-:Y:S01]  /*0130*/  IMAD.WIDE R16, R3, 0x8, R16 ;  /* 0x0000000803107825 */ /* 0x004fe200078e0210 */
[----:B------:R-:W-:-:S05]  /*0140*/  LOP3.LUT R5, R4, 0xffffff00, RZ, 0xc0, !PT ;  /* 0xffffff0004057812 */ /* 0x000fca00078ec0ff */
[----:B------:R-:W2:Y:S01]  /*0150*/  LDG.E.EL.64 R16, desc[UR4][R16.64] ;  /* 0x0000000410107981 */ /* 0x000ea2000c2e1b00 */
[----:B------:R-:W-:Y:S02]  /*0160*/  IMAD.IADD R4, R0, 0x1, -R5 ;  /* 0x0000000100047824 */ /* 0x000fe400078e0a05 */
[----:B----4-:R-:W-:-:S04]  /*0170*/  IMAD.WIDE R6, R3, 0x8, R6 ;  /* 0x0000000803067825 */ /* 0x010fc800078e0206 */
[C---:B-----5:R-:W-:Y:S02]  /*0180*/  IMAD.WIDE R8, R4.reuse, 0x8, R8 ;  /* 0x0000000804087825 */ /* 0x060fe400078e0208 */
[----:B------:R-:W3:Y:S04]  /*0190*/  LDG.E.EL.64 R6, desc[UR4][R6.64] ;  /* 0x0000000406067981 */ /* 0x000ee8000c2e1b00 */
[----:B------:R-:W4:Y:S01]  /*01a0*/  LDG.E.EL.128 R8, desc[UR4][R8.64] ;  /* 0x0000000408087981 */ /* 0x000f22000c2e1d00 */
[----:B0-----:R-:W-:-:S06]  /*01b0*/  IMAD.WIDE R12, R4, 0x8, R12 ;  /* 0x00000008040c7825 */ /* 0x001fcc00078e020c */
[----:B------:R-:W5:Y:S01]  /*01c0*/  LDG.E.EL.128 R12, desc[UR4][R12.64] ;  /* 0x000000040c0c7981 */ /* 0x000f62000c2e1d00 */
[----:B------:R-:W-:-:S04]  /*01d0*/  SHF.R.S32.HI R5, RZ, 0x16, R2 ;  /* 0x00000016ff057819 */ /* 0x000fc80000011402 */
[----:B------:R-:W-:-:S04]  /*01e0*/  SGXT R5, R5, 0x1 ;  /* 0x000000010505781a */ /* 0x000fc80000000200 */
[----:B------:R-:W-:-:S04]  /*01f0*/  LEA.HI R5, R5, R0, RZ, 0x10 ;  /* 0x0000000005057211 */ /* 0x000fc800078f80ff */
[C---:B------:R-:W-:Y:S02]  /*0200*/  PRMT R2, R5.reuse, 0xbb32, RZ ;  /* 0x0000bb3205027816 */ /* 0x040fe400000000ff */
[--C-:B------:R-:W-:Y:S02]  /*0210*/  SHF.R.S32.HI R26, RZ, 0x10, R5.reuse ;  /* 0x00000010ff1a7819 */ /* 0x100fe40000011405 */
[----:B------:R-:W-:Y:S02]  /*0220*/  SHF.R.S32.HI R2, RZ, 0xf, R2 ;  /* 0x0000000fff027819 */ /* 0x000fe40000011402 */
[----:B------:R-:W-:Y:S01]  /*0230*/  PRMT R5, R5, 0x7632, R5 ;  /* 0x0000763205057816 */ /* 0x000fe20000000005 */
[----:B------:R-:W-:Y:S01]  /*0240*/  IMAD.SHL.U32 R26, R26, 0x4000, RZ ;  /* 0x000040001a1a7824 */ /* 0x000fe200078e00ff */
[----:B------:R-:W-:-:S04]  /*0250*/  LOP3.LUT R2, R2, 0xffff, RZ, 0xc0, !PT ;  /* 0x0000ffff02027812 */ /* 0x000fc800078ec0ff */
[----:B------:R-:W-:Y:S02]  /*0260*/  SHF.R.S32.HI R23, RZ, 0x1f, R26 ;  /* 0x0000001fff177819 */ /* 0x000fe4000001141a */
[----:B--2---:R-:W-:-:S04]  /*0270*/  SHF.R.U32.HI R19, RZ, 0x18, R17 ;  /* 0x00000018ff137819 */ /* 0x004fc80000011611 */
[----:B------:R-:W-:-:S04]  /*0280*/  LOP3.LUT R19, R19, 0x80, RZ, 0xc0, !PT ;  /* 0x0000008013137812 */ /* 0x000fc800078ec0ff */
[----:B------:R-:W-:Y:S02]  /*0290*/  IADD3 R16, P0, R16, R19, RZ ;  /* 0x0000001310107210 */ /* 0x000fe40007f1e0ff */
[----:B---3--:R-:W-:Y:S02]  /*02a0*/  SHF.R.U32.HI R19, RZ, 0x18, R7 ;  /* 0x00000018ff137819 */ /* 0x008fe40000011607 */
[----:B----4-:R-:W-:Y:S01]  /*02b0*/  SHF.R.U32.HI R21, RZ, 0x18, R9 ;  /* 0x00000018ff157819 */ /* 0x010fe20000011609 */
[----:B------:R-:W-:Y:S01]  /*02c0*/  IMAD.X R18, RZ, RZ, R17, P0 ;  /* 0x000000ffff127224 */ /* 0x000fe200000e0611 */
[----:B------:R-:W-:Y:S02]  /*02d0*/  LOP3.LUT R19, R19, 0x80, RZ, 0xc0, !PT ;  /* 0x0000008013137812 */ /* 0x000fe400078ec0ff */
[----:B------:R-:W-:Y:S02]  /*02e0*/  LOP3.LUT R21, R21, 0x80, RZ, 0xc0, !PT ;  /* 0x0000008015157812 */ /* 0x000fe400078ec0ff */
[----:B------:R-:W-:-:S02]  /*02f0*/  IADD3 R6, P2, R6, R19, RZ ;  /* 0x0000001306067210 */ /* 0x000fc40007f5e0ff */
[----:B------:R-:W-:Y:S02]  /*0300*/  LEA.HI R19, R2, R5, RZ, 0x18 ;  /* 0x0000000502137211 */ /* 0x000fe400078fc0ff */
[----:B------:R-:W-:Y:S01]  /*0310*/  IADD3 R2, P0, R8, R21, RZ ;  /* 0x0000001508027210 */ /* 0x000fe20007f1e0ff */
[----:B------:R-:W-:Y:S01]  /*0320*/  IMAD.X R7, RZ, RZ, R7, P2 ;  /* 0x000000ffff077224 */ /* 0x000fe200010e0607 */
[----:B------:R-:W-:Y:S01]  /*0330*/  LOP3.LUT R8, R19, 0xff00, RZ, 0xc0, !PT ;  /* 0x0000ff0013087812 */ /* 0x000fe200078ec0ff */
[----:B------:R-:W0:Y:S01]  /*0340*/  LDC.64 R20, c[0x0][0x230] ;  /* 0x00008c00ff147b82 */ /* 0x000e220000000a00 */
[C---:B------:R-:W-:Y:S01]  /*0350*/  LEA R17, P1, R16.reuse, R26, 0x7 ;  /* 0x0000001a10117211 */ /* 0x040fe200078238ff */
[----:B------:R-:W-:Y:S02]  /*0360*/  IMAD.X R9, RZ, RZ, R9, P0 ;  /* 0x000000ffff097224 */ /* 0x000fe400000e0609 */
[----:B------:R-:W-:Y:S01]  /*0370*/  IMAD.MOV R8, RZ, RZ, -R8 ;  /* 0x000000ffff087224 */ /* 0x000fe200078e0a08 */
[----:B------:R-:W-:-:S02]  /*0380*/  LEA.HI.X R16, R16, R23, R18, 0x7, P1 ;  /* 0x0000001710107211 */ /* 0x000fc400008f3c12 */
[----:B------:R-:W-:Y:S01]  /*0390*/  LEA R26, P1, R6, R26, 0x7 ;  /* 0x0000001a061a7211 */ /* 0x000fe200078238ff */
[----:B------:R-:W1:Y:S01]  /*03a0*/  LDC.64 R18, c[0x0][0x240] ;  /* 0x00009000ff127b82 */ /* 0x000e620000000a00 */
[----:B------:R-:W-:Y:S02]  /*03b0*/  IADD3 R24, P0, R17, R2, RZ ;  /* 0x0000000211187210 */ /* 0x000fe40007f1e0ff */
[----:B------:R-:W-:Y:S02]  /*03c0*/  PRMT R22, R8, 0x7710, RZ ;  /* 0x0000771008167816 */ /* 0x000fe400000000ff */
[----:B------:R-:W-:Y:S01]  /*03d0*/  LEA.HI.X R23, R6, R23, R7, 0x7, P1 ;  /* 0x0000001706177211 */ /* 0x000fe200008f3c07 */
[----:B------:R-:W-:Y:S01]  /*03e0*/  IMAD.X R7, R16, 0x1, R9, P0 ;  /* 0x0000000110077824 */ /* 0x000fe200000e0609 */
[----:B------:R-:W-:Y:S01]  /*03f0*/  IADD3 R2, P1, R26, R2, RZ ;  /* 0x000000021a027210 */ /* 0x000fe20007f3e0ff */
[C---:B------:R-:W-:Y:S02]  /*0400*/  IMAD.SHL.U32 R8, R24.reuse, 0x4, RZ ;  /* 0x0000000418087824 */ /* 0x040fe400078e00ff */
[----:B------:R-:W-:Y:S01]  /*0410*/  IMAD.IADD R6, R5, 0x1, R22 ;  /* 0x0000000105067824 */ /* 0x000fe200078e0216 */
[----:B------:R-:W-:-:S02]  /*0420*/  SHF.L.U64.HI R5, R24, 0x2, R7 ;  /* 0x0000000218057819 */ /* 0x000fc40000010207 */
[----:B------:R-:W-:Y:S02]  /*0430*/  IADD3 R24, P0, R8, UR6, RZ ;  /* 0x0000000608187c10 */ /* 0x000fe4000ff1e0ff */
[----:B------:R-:W-:Y:S02]  /*0440*/  PRMT R6, R6, 0x9910, RZ ;  /* 0x0000991006067816 */ /* 0x000fe400000000ff */
[----:B------:R-:W-:Y:S01]  /*0450*/  IADD3.X R25, R5, UR7, RZ, P0, !PT ;  /* 0x0000000705197c10 */ /* 0x000fe200087fe4ff */
[----:B------:R-:W-:Y:S01]  /*0460*/  IMAD.X R7, R23, 0x1, R9, P1 ;  /* 0x0000000117077824 */ /* 0x000fe200008e0609 */
[----:B------:R-:W-:Y:S01]  /*0470*/  IADD3 R8, P0, R8, UR8, RZ ;  /* 0x0000000808087c10 */ /* 0x000fe2000ff1e0ff */
[----:B0-----:R-:W-:Y:S02]  /*0480*/  IMAD.WIDE R20, R6, 0x4, R20 ;  /* 0x0000000406147825 */ /* 0x001fe400078e0214 */
[----:B------:R-:W2:Y:S01]  /*0490*/  LDG.E.EL R24, desc[UR4][R24.64] ;  /* 0x0000000418187981 */ /* 0x000ea2000c2e1900 */
[----:B------:R-:W-:Y:S01]  /*04a0*/  IADD3.X R9, R5, UR9, RZ, P0, !PT ;  /* 0x0000000905097c10 */ /* 0x000fe200087fe4ff */
[C---:B------:R-:W-:Y:S01]  /*04b0*/  IMAD.SHL.U32 R22, R2.reuse, 0x4, RZ ;  /* 0x0000000402167824 */ /* 0x040fe200078e00ff */
[----:B------:R-:W-:Y:S01]  /*04c0*/  SHF.L.U64.HI R7, R2, 0x2, R7 ;  /* 0x0000000202077819 */ /* 0x000fe20000010207 */
[----:B------:R0:W2:Y:S01]  /*04d0*/  LDG.E.EL R5, desc[UR4][R20.64] ;  /* 0x0000000414057981 */ /* 0x0000a2000c2e1900 */
[----:B-1----:R-:W-:-:S02]  /*04e0*/  IMAD.WIDE R18, R6, 0x4, R18 ;  /* 0x0000000406127825 */ /* 0x002fc400078e0212 */
[----:B------:R-:W-:Y:S01]  /*04f0*/  IADD3 R28, P0, R22, UR6, RZ ;  /* 0x00000006161c7c10 */ /* 0x000fe2000ff1e0ff */
[----:B------:R1:W3:Y:S01]  /*0500*/  LDG.E.EL R9, desc[UR4][R8.64] ;  /* 0x0000000408097981 */ /* 0x0002e2000c2e1900 */
[----:B0-----:R-:W-:-:S03]  /*0510*/  IADD3 R20, P1, R22, UR8, RZ ;  /* 0x0000000816147c10 */ /* 0x001fc6000ff3e0ff */
[----:B------:R-:W3:Y:S01]  /*0520*/  LDG.E.EL R2, desc[UR4][R18.64] ;  /* 0x0000000412027981 */ /* 0x000ee2000c2e1900 */
[----:B------:R-:W-:Y:S02]  /*0530*/  IADD3.X R29, R7, UR7, RZ, P0, !PT ;  /* 0x00000007071d7c10 */ /* 0x000fe400087fe4ff */
[----:B------:R-:W-:Y:S02]  /*0540*/  IADD3.X R21, R7, UR9, RZ, P1, !PT ;  /* 0x0000000907157c10 */ /* 0x000fe40008ffe4ff */
[----:B-----5:R-:W-:-:S04]  /*0550*/  SHF.R.U32.HI R7, RZ, 0x18, R13 ;  /* 0x00000018ff077819 */ /* 0x020fc8000001160d */
[----:B------:R-:W-:Y:S01]  /*0560*/  LOP3.LUT R7, R7, 0x80, RZ, 0xc0, !PT ;  /* 0x0000008007077812 */ /* 0x000fe200078ec0ff */
[----:B------:R-:W4:Y:S03]  /*0570*/  LDG.E.EL R18, desc[UR4][R28.64] ;  /* 0x000000041c127981 */ /* 0x000f26000c2e1900 */
[----:B-1----:R-:W-:Y:S01]  /*0580*/  IADD3 R8, P0, R12, R7, RZ ;  /* 0x000000070c087210 */ /* 0x002fe20007f1e0ff */
[----:B------:R0:W5:Y:S04]  /*0590*/  LDG.E.EL R19, desc[UR4][R20.64] ;  /* 0x0000000414137981 */ /* 0x000168000c2e1900 */
[----:B------:R-:W-:Y:S01]  /*05a0*/  IMAD.X R25, RZ, RZ, R13, P0 ;  /* 0x000000ffff197224 */ /* 0x000fe200000e060d */
[----:B------:R-:W-:-:S02]  /*05b0*/  IADD3 R22, P0, R8, R26, RZ ;  /* 0x0000001a08167210 */ /* 0x000fc40007f1e0ff */
[----:B------:R-:W-:-:S03]  /*05c0*/  IADD3 R8, P1, R8, R17, RZ ;  /* 0x0000001108087210 */ /* 0x000fc60007f3e0ff */
[----:B------:R-:W-:Y:S02]  /*05d0*/  IMAD.X R7, R25, 0x1, R23, P0 ;  /* 0x0000000119077824 */ /* 0x000fe400000e0617 */
[----:B------:R-:W-:-:S03]  /*05e0*/  IMAD.SHL.U32 R13, R22, 0x4, RZ ;  /* 0x00000004160d7824 */ /* 0x000fc600078e00ff */
[----:B------:R-:W-:Y:S01]  /*05f0*/  SHF.L.U64.HI R22, R22, 0x2, R7 ;  /* 0x0000000216167819 */ /* 0x000fe20000010207 */
[----:B------:R-:W-:Y:S01]  /*0600*/  IMAD.X R7, R25, 0x1, R16, P1 ;  /* 0x0000000119077824 */ /* 0x000fe200008e0610 */
[----:B------:R-:W-:Y:S02]  /*0610*/  IADD3 R12, P0, R13, UR6, RZ ;  /* 0x000000060d0c7c10 */ /* 0x000fe4000ff1e0ff */
[----:B0-----:R-:W-:Y:S02]  /*0620*/  IADD3 R20, P1, R13, UR8, RZ ;  /* 0x000000080d147c10 */ /* 0x001fe4000ff3e0ff */
[----:B------:R-:W-:Y:S02]  /*0630*/  IADD3.X R13, R22, UR7, RZ, P0, !PT ;  /* 0x00000007160d7c10 */ /* 0x000fe400087fe4ff */
[C---:B------:R-:W-:Y:S01]  /*0640*/  SHF.L.U64.HI R7, R8.reuse, 0x2, R7 ;  /* 0x0000000208077819 */ /* 0x040fe20000010207 */
[----:B------:R-:W-:Y:S01]  /*0650*/  IMAD.SHL.U32 R8, R8, 0x4, RZ ;  /* 0x0000000408087824 */ /* 0x000fe200078e00ff */
[----:B------:R-:W-:-:S02]  /*0660*/  IADD3.X R21, R22, UR9, RZ, P1, !PT ;  /* 0x0000000916157c10 */ /* 0x000fc40008ffe4ff */
[----:B------:R0:W5:Y:S02]  /*0670*/  LDG.E.EL R22, desc[UR4][R12.64] ;  /* 0x000000040c167981 */ /* 0x000164000c2e1900 */
[----:B------:R-:W-:Y:S02]  /*0680*/  IADD3 R28, P0, R8, UR6, RZ ;  /* 0x00000006081c7c10 */ /* 0x000fe4000ff1e0ff */
[----:B------:R-:W5:Y:S02]  /*0690*/  LDG.E.EL R25, desc[UR4][R20.64] ;  /* 0x0000000414197981 */ /* 0x000f64000c2e1900 */
[----:B------:R-:W-:Y:S02]  /*06a0*/  IADD3.X R29, R7, UR7, RZ, P0, !PT ;  /* 0x00000007071d7c10 */ /* 0x000fe400087fe4ff */
[----:B0-----:R-:W-:-:S04]  /*06b0*/  IADD3 R12, P1, R8, UR8, RZ ;  /* 0x00000008080c7c10 */ /* 0x001fc8000ff3e0ff */
[----:B------:R-:W-:Y:S01]  /*06c0*/  IADD3.X R13, R7, UR9, RZ, P1, !PT ;  /* 0x00000009070d7c10 */ /* 0x000fe20008ffe4ff */
[----:B------:R0:W5:Y:S04]  /*06d0*/  LDG.E.EL R20, desc[UR4][R28.64] ;  /* 0x000000041c147981 */ /* 0x000168000c2e1900 */
[----:B------:R1:W5:Y:S01]  /*06e0*/  LDG.E.EL R21, desc[UR4][R12.64] ;  /* 0x000000040c157981 */ /* 0x000362000c2e1900 */
[----:B------:R-:W-:Y:S02]  /*06f0*/  SHF.R.U32.HI R7, RZ, 0x18, R11 ;  /* 0x00000018ff077819 */ /* 0x000fe4000001160b */
[----:B------:R-:W-:Y:S02]  /*0700*/  SHF.R.U32.HI R27, RZ, 0x18, R15 ;  /* 0x00000018ff1b7819 */ /* 0x000fe4000001160f */
[----:B------:R-:W-:-:S02]  /*0710*/  LOP3.LUT R7, R7, 0x80, RZ, 0xc0, !PT ;  /* 0x0000008007077812 */ /* 0x000fc400078ec0ff */
[----:B------:R-:W-:Y:S02]  /*0720*/  LOP3.LUT R27, R27, 0x80, RZ, 0xc0, !PT ;  /* 0x000000801b1b7812 */ /* 0x000fe400078ec0ff */
[----:B------:R-:W-:-:S05]  /*0730*/  IADD3 R7, P0, R10, R7, RZ ;  /* 0x000000070a077210 */ /* 0x000fca0007f1e0ff */
[----:B------:R-:W-:Y:S01]  /*0740*/  IMAD.X R10, RZ, RZ, R11, P0 ;  /* 0x000000ffff0a7224 */ /* 0x000fe200000e060b */
[----:B------:R-:W-:Y:S02]  /*0750*/  IADD3 R11, P1, R14, R27, RZ ;  /* 0x0000001b0e0b7210 */ /* 0x000fe40007f3e0ff */
[----:B------:R-:W-:-:S03]  /*0760*/  IADD3 R14, P0, R26, R7, RZ ;  /* 0x000000071a0e7210 */ /* 0x000fc60007f1e0ff */
[----:B------:R-:W-:Y:S02]  /*0770*/  IMAD.X R27, RZ, RZ, R15, P1 ;  /* 0x000000ffff1b7224 */ /* 0x000fe400008e060f */
[----:B------:R-:W-:Y:S02]  /*0780*/  IMAD.X R15, R23, 0x1, R10, P0 ;  /* 0x00000001170f7824 */ /* 0x000fe400000e060a */
[----:B0-----:R-:W-:-:S03]  /*0790*/  IMAD.SHL.U32 R28, R14, 0x4, RZ ;  /* 0x000000040e1c7824 */ /* 0x001fc600078e00ff */
[----:B------:R-:W-:Y:S02]  /*07a0*/  SHF.L.U64.HI R14, R14, 0x2, R15 ;  /* 0x000000020e0e7819 */ /* 0x000fe4000001020f */
[----:B-1----:R-:W-:-:S04]  /*07b0*/  IADD3 R12, P0, R28, UR6, RZ ;  /* 0x000000061c0c7c10 */ /* 0x002fc8000ff1e0ff */
[----:B------:R-:W-:Y:S02]  /*07c0*/  IADD3.X R13, R14, UR7, RZ, P0, !PT ;  /* 0x000000070e0d7c10 */ /* 0x000fe400087fe4ff */
[----:B------:R-:W-:-:S03]  /*07d0*/  IADD3 R7, P0, R17, R7, RZ ;  /* 0x0000000711077210 */ /* 0x000fc60007f1e0ff */
[----:B------:R0:W5:Y:S02]  /*07e0*/  LDG.E.EL R8, desc[UR4][R12.64] ;  /* 0x000000040c087981 */ /* 0x000164000c2e1900 */
[----:B------:R-:W-:Y:S01]  /*07f0*/  IMAD.X R10, R16, 0x1, R10, P0 ;  /* 0x00000001100a7824 */ /* 0x000fe200000e060a */
[----:B------:R-:W-:-:S04]  /*0800*/  IADD3 R28, P1, R28, UR8, RZ ;  /* 0x000000081c1c7c10 */ /* 0x000fc8000ff3e0ff */
[C---:B0-----:R-:W-:Y:S01]  /*0810*/  SHF.L.U64.HI R13, R7.reuse, 0x2, R10 ;  /* 0x00000002070d7819 */ /* 0x041fe2000001020a */
[----:B------:R-:W-:Y:S01]  /*0820*/  IMAD.SHL.U32 R10, R7, 0x4, RZ ;  /* 0x00000004070a7824 */ /* 0x000fe200078e00ff */
[----:B------:R-:W-:-:S04]  /*0830*/  IADD3.X R29, R14, UR9, RZ, P1, !PT ;  /* 0x000000090e1d7c10 */ /* 0x000fc80008ffe4ff */
[----:B------:R-:W-:Y:S01]  /*0840*/  IADD3 R14, P0, R10, UR6, RZ ;  /* 0x000000060a0e7c10 */ /* 0x000fe2000ff1e0ff */
[----:B------:R-:W5:Y:S03]  /*0850*/  LDG.E.EL R7, desc[UR4][R28.64] ;  /* 0x000000041c077981 */ /* 0x000f66000c2e1900 */
[----:B------:R-:W-:Y:S02]  /*0860*/  IADD3.X R15, R13, UR7, RZ, P0, !PT ;  /* 0x000000070d0f7c10 */ /* 0x000fe400087fe4ff */
[----:B------:R-:W-:-:S03]  /*0870*/  IADD3 R12, P0, R10, UR8, RZ ;  /* 0x000000080a0c7c10 */ /* 0x000fc6000ff1e0ff */
[----:B------:R0:W5:Y:S01]  /*0880*/  LDG.E.EL R10, desc[UR4][R14.64] ;  /* 0x000000040e0a7981 */ /* 0x000162000c2e1900 */
[----:B------:R-:W-:Y:S02]  /*0890*/  IADD3.X R13, R13, UR9, RZ, P0, !PT ;  /* 0x000000090d0d7c10 */ /* 0x000fe400087fe4ff */
[----:B------:R-:W-:Y:S02]  /*08a0*/  IADD3 R26, P0, R11, R26, RZ ;  /* 0x0000001a0b1a7210 */ /* 0x000fe40007f1e0ff */
[----:B0-----:R-:W-:-:S03]  /*08b0*/  IADD3 R14, P1, R11, R17, RZ ;  /* 0x000000110b0e7210 */ /* 0x001fc60007f3e0ff */
[C---:B------:R-:W-:Y:S02]  /*08c0*/  IMAD.X R23, R27.reuse, 0x1, R23, P0 ;  /* 0x000000011b177824 */ /* 0x040fe400000e0617 */
[----:B------:R-:W-:Y:S02]  /*08d0*/  IMAD.X R17, R27, 0x1, R16, P1 ;  /* 0x000000011b117824 */ /* 0x000fe400008e0610 */
[C---:B------:R-:W-:Y:S01]  /*08e0*/  IMAD.SHL.U32 R27, R26.reuse, 0x4, RZ ;  /* 0x000000041a1b7824 */ /* 0x040fe200078e00ff */
[----:B------:R-:W-:Y:S01]  /*08f0*/  SHF.L.U64.HI R15, R26, 0x2, R23 ;  /* 0x000000021a0f7819 */ /* 0x000fe20000010217 */
[C---:B------:R-:W-:Y:S01]  /*0900*/  IMAD.SHL.U32 R16, R14.reuse, 0x4, RZ ;  /* 0x000000040e107824 */ /* 0x040fe200078e00ff */
[----:B------:R-:W-:Y:S02]  /*0910*/  SHF.L.U64.HI R17, R14, 0x2, R17 ;  /* 0x000000020e117819 */ /* 0x000fe40000010211 */
[----:B------:R-:W-:Y:S02]  /*0920*/  IADD3 R28, P2, R27, UR6, RZ ;  /* 0x000000061b1c7c10 */ /* 0x000fe4000ff5e0ff */
[----:B------:R-:W-:-:S02]  /*0930*/  IADD3 R14, P0, R16, UR6, RZ ;  /* 0x00000006100e7c10 */ /* 0x000fc4000ff1e0ff */
[----:B------:R-:W-:Y:S02]  /*0940*/  IADD3.X R29, R15, UR7, RZ, P2, !PT ;  /* 0x000000070f1d7c10 */ /* 0x000fe400097fe4ff */
[----:B------:R-:W-:Y:S01]  /*0950*/  IADD3 R16, P2, R16, UR8, RZ ;  /* 0x0000000810107c10 */ /* 0x000fe2000ff5e0ff */
[----:B--2---:R-:W-:Y:S01]  /*0960*/  FADD R11, R5, R24 ;  /* 0x00000018050b7221 */ /* 0x004fe20000000000 */
[C---:B---3--:R-:W-:Y:S02]  /*0970*/  FADD R24, R2.reuse, R9 ;  /* 0x0000000902187221 */ /* 0x048fe40000000000 */
[----:B------:R0:W2:Y:S02]  /*0980*/  LDG.E.EL R9, desc[UR4][R12.64] ;  /* 0x000000040c097981 */ /* 0x0000a4000c2e1900 */
[----:B------:R-:W-:Y:S01]  /*0990*/  FADD R11, R11, R24 ;  /* 0x000000180b0b7221 */ /* 0x000fe20000000000 */
[----:B----4-:R-:W-:Y:S01]  /*09a0*/  FADD R23, R5, R18 ;  /* 0x0000001205177221 */ /* 0x010fe20000000000 */
[----:B------:R-:W-:Y:S01]  /*09b0*/  IADD3 R18, P1, R27, UR8, RZ ;  /* 0x000000081b127c10 */ /* 0x000fe2000ff3e0ff */
[----:B------:R-:W3:Y:S01]  /*09c0*/  LDG.E.EL R12, desc[UR4][R28.64] ;  /* 0x000000041c0c7981 */ /* 0x000ee2000c2e1900 */
[----:B------:R-:W1:Y:S01]  /*09d0*/  LDC.64 R26, c[0x0][0x258] ;  /* 0x00009600ff1a7b82 */ /* 0x000e620000000a00 */
[----:B-----5:R-:W-:Y:S01]  /*09e0*/  FADD R24, R2, R19 ;  /* 0x0000001302187221 */ /* 0x020fe20000000000 */
[----:B------:R-:W-:-:S02]  /*09f0*/  IADD3.X R19, R15, UR9, RZ, P1, !PT ;  /* 0x000000090f137c10 */ /* 0x000fc40008ffe4ff */
[----:B------:R-:W-:Y:S02]  /*0a00*/  IADD3.X R15, R17, UR7, RZ, P0, !PT ;  /* 0x00000007110f7c10 */ /* 0x000fe400087fe4ff */
[----:B------:R-:W-:Y:S02]  /*0a10*/  IADD3.X R17, R17, UR9, RZ, P2, !PT ;  /* 0x0000000911117c10 */ /* 0x000fe400097fe4ff */
[----:B------:R-:W4:Y:S01]  /*0a20*/  LDG.E.EL R19, desc[UR4][R18.64] ;  /* 0x0000000412137981 */ /* 0x000f22000c2e1900 */
[----:B0-----:R-:W-:-:S03]  /*0a30*/  FADD R13, R23, R24 ;  /* 0x00000018170d7221 */ /* 0x001fc60000000000 */
[----:B------:R0:W5:Y:S04]  /*0a40*/  LDG.E.EL R23, desc[UR4][R16.64] ;  /* 0x0000000410177981 */ /* 0x000168000c2e1900 */
[----:B------:R0:W5:Y:S02]  /*0a50*/  LDG.E.EL R18, desc[UR4][R14.64] ;  /* 0x000000040e127981 */ /* 0x000164000c2e1900 */
[----:B0-----:R-:W0:Y:S08]  /*0a60*/  LDC.64 R16, c[0x0][0x260] ;  /* 0x00009800ff107b82 */ /* 0x001e300000000a00 */
[----:B------:R-:W0:Y:S01]  /*0a70*/  LDC.64 R14, c[0x0][0x278] ;  /* 0x00009e00ff0e7b82 */ /* 0x000e220000000a00 */
[----:B------:R-:W-:Y:S01]  /*0a80*/  FADD R24, R5, R20 ;  /* 0x0000001405187221 */ /* 0x000fe20000000000 */
[----:B0-----:R-:W-:-:S04]  /*0a90*/  IMAD.WIDE R28, R3, 0x4, R14 ;  /* 0x00000004031c7825 */ /* 0x001fc800078e020e */
[----:B------:R-:W-:Y:S01]  /*0aa0*/  FADD R3, R2, R21 ;  /* 0x0000001502037221 */ /* 0x000fe20000000000 */
[----:B------:R-:W-:Y:S02]  /*0ab0*/  IMAD.WIDE R20, R6, 0x4, R16 ;  /* 0x0000000406147825 */ /* 0x000fe400078e0210 */
[----:B------:R-:W0:Y:S02]  /*0ac0*/  LDC.64 R16, c[0x0][0x270] ;  /* 0x00009c00ff107b82 */ /* 0x000e240000000a00 */
[----:B-1----:R-:W-:Y:S02]  /*0ad0*/  IMAD.WIDE R14, R4, 0x4, R26 ;  /* 0x00000004040e7825 */ /* 0x002fe400078e021a */
[----:B------:R1:W5:Y:S04]  /*0ae0*/  LDG.E.EL R4, desc[UR4][R20.64] ;  /* 0x0000000414047981 */ /* 0x000368000c2e1900 */
[----:B------:R-:W0:Y:S01]  /*0af0*/  LDC.64 R26, c[0x0][0x210] ;  /* 0x00008400ff1a7b82 */ /* 0x000e220000000a00 */
[----:B------:R-:W-:Y:S01]  /*0b00*/  FADD R24, R24, R3 ;  /* 0x0000000318187221 */ /* 0x000fe20000000000 */
[----:B------:R-:W5:Y:S04]  /*0b10*/  LDG.E.EL.64 R14, desc[UR4][R14.64] ;  /* 0x000000040e0e7981 */ /* 0x000f68000c2e1b00 */
[----:B------:R0:W5:Y:S02]  /*0b20*/  LDG.E.EL R3, desc[UR4][R28.64] ;  /* 0x000000041c037981 */ /* 0x000164000c2e1900 */
[----:B-1----:R-:W1:Y:S01]  /*0b30*/  LDC.64 R20, c[0x0][0x268] ;  /* 0x00009a00ff147b82 */ /* 0x002e620000000a00 */
[----:B0-----:R-:W-:-:S05]  /*0b40*/  IMAD.WIDE R28, R6, 0x4, R16 ;  /* 0x00000004061c7825 */ /* 0x001fca00078e0210 */
[----:B------:R-:W5:Y:S01]  /*0b50*/  LDG.E.EL R6, desc[UR4][R28.64] ;  /* 0x000000041c067981 */ /* 0x000f62000c2e1900 */
[----:B------:R-:W-:-:S04]  /*0b60*/  IMAD.WIDE R26, R0, 0x4, R26 ;  /* 0x00000004001a7825 */ /* 0x000fc800078e021a */
[----:B-1----:R-:W-:Y:S02]  /*0b70*/  IMAD.WIDE R16, R0, 0x4, R20 ;  /* 0x0000000400107825 */ /* 0x002fe400078e0214 */
[----:B------:R-:W5:Y:S04]  /*0b80*/  LDG.E.64 R20, desc[UR4][R26.64] ;  /* 0x000000041a147981 */ /* 0x000f68000c1e1b00 */
[----:B------:R-:W5:Y:S01]  /*0b90*/  LDG.E.64 R16, desc[UR4][R16.64] ;  /* 0x0000000410107981 */ /* 0x000f62000c1e1b00 */
[C---:B------:R-:W-:Y:S01]  /*0ba0*/  FADD R8, R5.reuse, R8 ;  /* 0x0000000805087221 */ /* 0x040fe20000000000 */
[C---:B------:R-:W-:Y:S01]  /*0bb0*/  FADD R22, R5.reuse, R22 ;  /* 0x0000001605167221 */ /* 0x040fe20000000000 */
[C---:B------:R-:W-:Y:S01]  /*0bc0*/  FADD R25, R2.reuse, R25 ;  /* 0x0000001902197221 */ /* 0x040fe20000000000 */
[----:B------:R-:W-:Y:S01]  /*0bd0*/  FADD R10, R5, R10 ;  /* 0x0000000a050a7221 */ /* 0x000fe20000000000 */
[----:B------:R-:W-:-:S02]  /*0be0*/  FADD R7, R2, R7 ;  /* 0x0000000702077221 */ /* 0x000fc40000000000 */
[----:B------:R-:W-:Y:S01]  /*0bf0*/  FADD R22, R22, R25 ;  /* 0x0000001916167221 */ /* 0x000fe20000000000 */
[----:B------:R-:W-:-:S03]  /*0c00*/  FADD R24, -R11, R24 ;  /* 0x000000180b187221 */ /* 0x000fc60000000100 */
[----:B------:R-:W-:Y:S01]  /*0c10*/  FADD R22, -R13, R22 ;  /* 0x000000160d167221 */ /* 0x000fe20000000100 */
[----:B--2---:R-:W-:-:S04]  /*0c20*/  FADD R9, R2, R9 ;  /* 0x0000000902097221 */ /* 0x004fc80000000000 */
[----:B------:R-:W-:Y:S01]  /*0c30*/  FADD R10, R10, R9 ;  /* 0x000000090a0a7221 */ /* 0x000fe20000000000 */
[C---:B---3--:R-:W-:Y:S01]  /*0c40*/  FADD R12, R5.reuse, R12 ;  /* 0x0000000c050c7221 */ /* 0x048fe20000000000 */
[C---:B----4-:R-:W-:Y:S01]  /*0c50*/  FADD R19, R2.reuse, R19 ;  /* 0x0000001302137221 */ /* 0x050fe20000000000 */
[----:B-----5:R-:W-:Y:S01]  /*0c60*/  FADD R23, R2, R23 ;  /* 0x0000001702177221 */ /* 0x020fe20000000000 */
[----:B------:R-:W-:Y:S02]  /*0c70*/  FADD R2, R8, R7 ;  /* 0x0000000708027221 */ /* 0x000fe40000000000 */
[----:B------:R-:W-:Y:S01]  /*0c80*/  FADD R19, R12, R19 ;  /* 0x000000130c137221 */ /* 0x000fe20000000000 */
[----:B------:R-:W0:Y:S01]  /*0c90*/  LDC.64 R8, c[0x0][0x280] ;  /* 0x0000a000ff087b82 */ /* 0x000e220000000a00 */
[----:B------:R-:W-:-:S04]  /*0ca0*/  FADD R18, R5, R18 ;  /* 0x0000001205127221 */ /* 0x000fc80000000000 */
[----:B------:R-:W-:Y:S01]  /*0cb0*/  FADD R23, R18, R23 ;  /* 0x0000001712177221 */ /* 0x000fe20000000000 */
[----:B------:R-:W-:-:S03]  /*0cc0*/  FADD R19, -R2, R19 ;  /* 0x0000001302137221 */ /* 0x000fc60000000100 */
[----:B------:R-:W-:Y:S01]  /*0cd0*/  FADD R23, -R10, R23 ;  /* 0x000000170a177221 */ /* 0x000fe20000000100 */
[----:B0-----:R-:W-:-:S04]  /*0ce0*/  IMAD.WIDE R8, R0, 0x4, R8 ;  /* 0x0000000400087825 */ /* 0x001fc800078e0208 */
[C---:B------:R-:W-:Y:S01]  /*0cf0*/  FFMA R22, R14.reuse, R22, R13 ;  /* 0x000000160e167223 */ /* 0x040fe2000000000d */
[----:B------:R-:W-:Y:S01]  /*0d00*/  FFMA R11, R14, R24, R11 ;  /* 0x000000180e0b7223 */ /* 0x000fe2000000000b */
[C---:B------:R-:W-:Y:S01]  /*0d10*/  FFMA R2, R15.reuse, R19, R2 ;  /* 0x000000130f027223 */ /* 0x040fe20000000002 */
[----:B------:R-:W-:Y:S02]  /*0d20*/  FFMA R23, R15, R23, R10 ;  /* 0x000000170f177223 */ /* 0x000fe4000000000a */
[----:B------:R-:W-:Y:S02]  /*0d30*/  FADD R11, -R22, R11 ;  /* 0x0000000b160b7221 */ /* 0x000fe40000000100 */
[----:B------:R-:W-:Y:S02]  /*0d40*/  FADD R23, -R2, R23 ;  /* 0x0000001702177221 */ /* 0x000fe40000000100 */
[C---:B------:R-:W-:Y:S02]  /*0d50*/  FFMA R22, R3.reuse, R11, R22 ;  /* 0x0000000b03167223 */ /* 0x040fe40000000016 */
[----:B------:R-:W-:Y:S01]  /*0d60*/  FFMA R23, R3, R23, R2 ;  /* 0x0000001703177223 */ /* 0x000fe20000000002 */
[--C-:B------:R-:W-:Y:S01]  /*0d70*/  FADD R20, R20, R4.reuse ;  /* 0x0000000414147221 */ /* 0x100fe20000000000 */
[----:B------:R-:W-:Y:S01]  /*0d80*/  FADD R21, R21, R4 ;  /* 0x0000000415157221 */ /* 0x000fe20000000000 */
[--C-:B------:R-:W-:Y:S01]  /*0d90*/  FADD R5, R16, R6.reuse ;  /* 0x0000000610057221 */ /* 0x100fe20000000000 */
[----:B------:R-:W-:-:S03]  /*0da0*/  FADD R6, R17, R6 ;  /* 0x0000000611067221 */ /* 0x000fc60000000000 */
[----:B------:R-:W-:Y:S01]  /*0db0*/  FADD R5, R20, R5 ;  /* 0x0000000514057221 */ /* 0x000fe20000000000 */
[----:B------:R-:W-:-:S03]  /*0dc0*/  FADD R6, R21, R6 ;  /* 0x0000000615067221 */ /* 0x000fc60000000000 */
[C---:B------:R-:W-:Y:S01]  /*0dd0*/  FADD R2, R5.reuse, R22 ;  /* 0x0000001605027221 */ /* 0x040fe20000000000 */
[C---:B------:R-:W-:Y:S01]  /*0de0*/  FADD R3, R6.reuse, R23 ;  /* 0x0000001706037221 */ /* 0x040fe20000000000 */
[----:B------:R-:W-:Y:S02]  /*0df0*/  FSETP.GEU.AND P0, PT, R5, -R22, PT ;  /* 0x800000160500720b */ /* 0x000fe40003f0e000 */
[----:B------:R-:W-:Y:S02]  /*0e00*/  FSETP.GEU.AND P1, PT, R6, -R23, PT ;  /* 0x800000170600720b */ /* 0x000fe40003f2e000 */
[----:B------:R-:W-:Y:S02]  /*0e10*/  FSEL R4, R2, RZ, P0 ;  /* 0x000000ff02047208 */ /* 0x000fe40000000000 */
[----:B------:R-:W-:Y:S01]  /*0e20*/  FSEL R5, R3, RZ, P1 ;  /* 0x000000ff03057208 */ /* 0x000fe20000800000 */
[----:B------:R-:W-:Y:S04]  /*0e30*/  STG.E.64 desc[UR4][R26.64], R2 ;  /* 0x000000021a007986 */ /* 0x000fe8000c101b04 */
[----:B------:R-:W-:Y:S01]  /*0e40*/  STG.E.64 desc[UR4][R8.64], R4 ;  /* 0x0000000408007986 */ /* 0x000fe2000c101b04 */
[----:B------:R-:W-:Y:S05]  /*0e50*/  EXIT ;  /* 0x000000000000794d */ /* 0x000fea0003800000 */
.L_x_0:
[----:B------:R-:W-:-:S00]  /*0e60*/  BRA `(.L_x_0) ;  /* 0xfffffffc00fc7947 */ /* 0x000fc0000383ffff */
[----:B------:R-:W-:-:S00]  /*0e70*/  NOP ;  /* 0x0000000000007918 */ /* 0x000fc00000000000 */
        /* <DEDUP_REMOVED lines=8> */
.L_x_1:


//--------------------- .nv.constant0.triton_poi_fused__unsafe_index_add_convolution_mul_relu_sub_14 --------------------------
	.section	.nv.constant0.triton_poi_fused__unsafe_index_add_convolution_mul_relu_sub_14,"a",@progbits
	.sectionflags	@""
	.align	4
.nv.constant0.triton_poi_fused__unsafe_index_add_convolution_mul_relu_sub_14:
	.zero		652
